//
// Generated by NVIDIA NVVM Compiler
//
// Compiler Build ID: CL-36424714
// Cuda compilation tools, release 13.0, V13.0.88
// Based on NVVM 20.0.0
//

.version 9.0
.target sm_100
.address_size 64

	// .globl	to_int_round_or_cut_f

.visible .entry to_int_round_or_cut_f(
	.param .u64 .ptr .align 1 to_int_round_or_cut_f_param_0,
	.param .u64 .ptr .align 1 to_int_round_or_cut_f_param_1,
	.param .u32 to_int_round_or_cut_f_param_2,
	.param .u32 to_int_round_or_cut_f_param_3
)
{
	.reg .pred 	%p<4>;
	.reg .b32 	%r<12>;
	.reg .b32 	%f<6>;
	.reg .b64 	%rd<9>;

	ld.param.u64 	%rd1, [to_int_round_or_cut_f_param_0];
	ld.param.u64 	%rd2, [to_int_round_or_cut_f_param_1];
	ld.param.u32 	%r6, [to_int_round_or_cut_f_param_2];
	ld.param.u32 	%r7, [to_int_round_or_cut_f_param_3];
	mov.u32 	%r8, %ctaid.x;
	mov.u32 	%r9, %ntid.x;
	mov.u32 	%r10, %tid.x;
	mad.lo.s32 	%r1, %r8, %r9, %r10;
	setp.ge.s32 	%p1, %r1, %r7;
	@%p1 bra 	$L__BB0_7;
	cvta.to.global.u64 	%rd3, %rd1;
	mul.wide.s32 	%rd4, %r1, 4;
	add.s64 	%rd5, %rd3, %rd4;
	ld.global.nc.f32 	%f1, [%rd5];
	setp.eq.s32 	%p2, %r6, 0;
	@%p2 bra 	$L__BB0_3;
	cvt.rzi.s32.f32 	%r11, %f1;
	bra.uni 	$L__BB0_6;
$L__BB0_3:
	setp.ltu.f32 	%p3, %f1, 0f00000000;
	@%p3 bra 	$L__BB0_5;
	add.f32 	%f2, %f1, 0f3F000000;
	cvt.rmi.f32.f32 	%f3, %f2;
	cvt.rzi.s32.f32 	%r11, %f3;
	bra.uni 	$L__BB0_6;
$L__BB0_5:
	add.f32 	%f4, %f1, 0fBF000000;
	cvt.rpi.f32.f32 	%f5, %f4;
	cvt.rzi.s32.f32 	%r11, %f5;
$L__BB0_6:
	cvta.to.global.u64 	%rd6, %rd2;
	add.s64 	%rd8, %rd6, %rd4;
	st.global.u32 	[%rd8], %r11;
$L__BB0_7:
	ret;

}


// ===== COMPILED SASS (sm_100) =====

	.target	sm_100

	.elftype	@"ET_EXEC"


//--------------------- .note.nv.tkinfo           --------------------------
	.section	.note.nv.tkinfo,"",@"SHT_NOTE"
	.sectionflags	@"SHF_NOTE_NV_TKINFO"
	.tkinfo
        /*0018*/ 	.word	0x00000002
        /*0030*/ 	.string	""
        /*0030*/ 	.string	"ptxas"
        /*0030*/ 	.string	"Cuda compilation tools, release 13.0, V13.0.88"
        /*0030*/ 	.string	"Build cuda_13.0.r13.0/compiler.36424714_0"
        /*0030*/ 	.string	"-arch sm_100 -m 64 "



//--------------------- .note.nv.cuinfo           --------------------------
	.section	.note.nv.cuinfo,"",@"SHT_NOTE"
	.sectionflags	@"SHF_NOTE_NV_CUINFO"
        /*0018*/ 	.short	0x0002
        /*001a*/ 	.short	0x0064
        /*001c*/ 	.short	0x0082
	.zero		2


//--------------------- .nv.info                  --------------------------
	.section	.nv.info,"",@"SHT_CUDA_INFO"
	.align	4


	//----- nvinfo : EIATTR_REGCOUNT
	.align		4
        /*0000*/ 	.byte	0x04, 0x2f
        /*0002*/ 	.short	(.L_1 - .L_0)
	.align		4
.L_0:
        /*0004*/ 	.word	index@(to_int_round_or_cut_f)
        /*0008*/ 	.word	0x0000000a


	//----- nvinfo : EIATTR_FRAME_SIZE
	.align		4
.L_1:
        /*000c*/ 	.byte	0x04, 0x11
        /*000e*/ 	.short	(.L_3 - .L_2)
	.align		4
.L_2:
        /*0010*/ 	.word	index@(to_int_round_or_cut_f)
        /*0014*/ 	.word	0x00000000


	//----- nvinfo : EIATTR_MIN_STACK_SIZE
	.align		4
.L_3:
        /*0018*/ 	.byte	0x04, 0x12
        /*001a*/ 	.short	(.L_5 - .L_4)
	.align		4
.L_4:
        /*001c*/ 	.word	index@(to_int_round_or_cut_f)
        /*0020*/ 	.word	0x00000000
.L_5:


//--------------------- .nv.compat                --------------------------
	.section	.nv.compat,"",@"SHT_CUDA_COMPAT_INFO"
	.align	4
        /*0000*/ 	.byte	0x02, 0x09, 0x00, 0x00, 0x02, 0x02, 0x01, 0x00, 0x02, 0x05, 0x05, 0x00, 0x03, 0x07, 0x01, 0x01
        /*0010*/ 	.byte	0x02, 0x03, 0x00, 0x00, 0x02, 0x06, 0x01, 0x00, 0x04, 0x0b, 0x08, 0x00, 0x09, 0x00, 0x00, 0x00
        /*0020*/ 	.byte	0x00, 0x00, 0x00, 0x00


//--------------------- .nv.info.to_int_round_or_cut_f --------------------------
	.section	.nv.info.to_int_round_or_cut_f,"",@"SHT_CUDA_INFO"
	.sectionflags	@""
	.align	4


	//----- nvinfo : EIATTR_CUDA_API_VERSION
	.align		4
        /*0000*/ 	.byte	0x04, 0x37
        /*0002*/ 	.short	(.L_7 - .L_6)
.L_6:
        /*0004*/ 	.word	0x00000082


	//----- nvinfo : EIATTR_KPARAM_INFO
	.align		4
.L_7:
        /*0008*/ 	.byte	0x04, 0x17
        /*000a*/ 	.short	(.L_9 - .L_8)
.L_8:
        /*000c*/ 	.word	0x00000000
        /*0010*/ 	.short	0x0003
        /*0012*/ 	.short	0x0014
        /*0014*/ 	.byte	0x00, 0xf0, 0x11, 0x00


	//----- nvinfo : EIATTR_KPARAM_INFO
	.align		4
.L_9:
        /*0018*/ 	.byte	0x04, 0x17
        /*001a*/ 	.short	(.L_11 - .L_10)
.L_10:
        /*001c*/ 	.word	0x00000000
        /*0020*/ 	.short	0x0002
        /*0022*/ 	.short	0x0010
        /*0024*/ 	.byte	0x00, 0xf0, 0x11, 0x00


	//----- nvinfo : EIATTR_KPARAM_INFO
	.align		4
.L_11:
        /*0028*/ 	.byte	0x04, 0x17
        /*002a*/ 	.short	(.L_13 - .L_12)
.L_12:
        /*002c*/ 	.word	0x00000000
        /*0030*/ 	.short	0x0001
        /*0032*/ 	.short	0x0008
        /*0034*/ 	.byte	0x00, 0xf5, 0x21, 0x00


	//----- nvinfo : EIATTR_KPARAM_INFO
	.align		4
.L_13:
        /*0038*/ 	.byte	0x04, 0x17
        /*003a*/ 	.short	(.L_15 - .L_14)
.L_14:
        /*003c*/ 	.word	0x00000000
        /*0040*/ 	.short	0x0000
        /*0042*/ 	.short	0x0000
        /*0044*/ 	.byte	0x00, 0xf5, 0x21, 0x00


	//----- nvinfo : EIATTR_SPARSE_MMA_MASK
	.align		4
.L_15:
        /*0048*/ 	.byte	0x03, 0x50
        /*004a*/ 	.short	0x0000


	//----- nvinfo : EIATTR_MAXREG_COUNT
	.align		4
        /*004c*/ 	.byte	0x03, 0x1b
        /*004e*/ 	.short	0x00ff


	//----- nvinfo : EIATTR_MERCURY_ISA_VERSION
	.align		4
        /*0050*/ 	.byte	0x03, 0x5f
        /*0052*/ 	.short	0x0101


	//----- nvinfo : EIATTR_VRC_CTA_INIT_COUNT
	.align		4
        /*0054*/ 	.byte	0x02, 0x4a
	.zero		1
	.zero		1


	//----- nvinfo : EIATTR_EXIT_INSTR_OFFSETS
	.align		4
        /*0058*/ 	.byte	0x04, 0x1c
        /*005a*/ 	.short	(.L_17 - .L_16)


	//   ....[0]....
.L_16:
        /*005c*/ 	.word	0x00000070


	//   ....[1]....
        /*0060*/ 	.word	0x00000180


	//----- nvinfo : EIATTR_CBANK_PARAM_SIZE
	.align		4
.L_17:
        /*0064*/ 	.byte	0x03, 0x19
        /*0066*/ 	.short	0x0018


	//----- nvinfo : EIATTR_PARAM_CBANK
	.align		4
        /*0068*/ 	.byte	0x04, 0x0a
        /*006a*/ 	.short	(.L_19 - .L_18)
	.align		4
.L_18:
        /*006c*/ 	.word	index@(.nv.constant0.to_int_round_or_cut_f)
        /*0070*/ 	.short	0x0380
        /*0072*/ 	.short	0x0018


	//----- nvinfo : EIATTR_SW_WAR
	.align		4
.L_19:
        /*0074*/ 	.byte	0x04, 0x36
        /*0076*/ 	.short	(.L_21 - .L_20)
.L_20:
        /*0078*/ 	.word	0x00000008
.L_21:


//--------------------- .nv.callgraph             --------------------------
	.section	.nv.callgraph,"",@"SHT_CUDA_CALLGRAPH"
	.align	4
	.sectionentsize	8
	.align		4
        /*0000*/ 	.word	0x00000000
	.align		4
        /*0004*/ 	.word	0xffffffff
	.align		4
        /*0008*/ 	.word	0x00000000
	.align		4
        /*000c*/ 	.word	0xfffffffe
	.align		4
        /*0010*/ 	.word	0x00000000
	.align		4
        /*0014*/ 	.word	0xfffffffd
	.align		4
        /*0018*/ 	.word	0x00000000
	.align		4
        /*001c*/ 	.word	0xfffffffc


//--------------------- .text.to_int_round_or_cut_f --------------------------
	.section	.text.to_int_round_or_cut_f,"ax",@progbits
	.align	128
        .global         to_int_round_or_cut_f
        .type           to_int_round_or_cut_f,@function
        .size           to_int_round_or_cut_f,(.L_x_2 - to_int_round_or_cut_f)
        .other          to_int_round_or_cut_f,@"STO_CUDA_ENTRY STV_DEFAULT"
to_int_round_or_cut_f:
.text.to_int_round_or_cut_f:
[----:B------:R-:W-:Y:S01]  /*0000*/  LDC R1, c[0x0][0x37c] ;  /* 0x0000df00ff017b82 */ /* 0x000fe20000000800 */
[----:B------:R-:W0:Y:S07]  /*0010*/  S2R R0, SR_TID.X ;  /* 0x0000000000007919 */ /* 0x000e2e0000002100 */
[----:B------:R-:W0:Y:S01]  /*0020*/  S2UR UR4, SR_CTAID.X ;  /* 0x00000000000479c3 */ /* 0x000e220000002500 */
[----:B------:R-:W1:Y:S07]  /*0030*/  LDCU UR5, c[0x0][0x394] ;  /* 0x00007280ff0577ac */ /* 0x000e6e0008000800 */
[----:B------:R-:W0:Y:S02]  /*0040*/  LDC R7, c[0x0][0x360] ;  /* 0x0000d800ff077b82 */ /* 0x000e240000000800 */
[----:B0-----:R-:W-:-:S05]  /*0050*/  IMAD R7, R7, UR4, R0 ;  /* 0x0000000407077c24 */ /* 0x001fca000f8e0200 */
[----:B-1----:R-:W-:-:S13]  /*0060*/  ISETP.GE.AND P0, PT, R7, UR5, PT ;  /* 0x0000000507007c0c */ /* 0x002fda000bf06270 */
[----:B------:R-:W-:Y:S05]  /*0070*/  @P0 EXIT ;  /* 0x000000000000094d */ /* 0x000fea0003800000 */
[----:B------:R-:W0:Y:S01]  /*0080*/  LDC.64 R2, c[0x0][0x380] ;  /* 0x0000e000ff027b82 */ /* 0x000e220000000a00 */
[----:B------:R-:W1:Y:S01]  /*0090*/  LDCU.64 UR4, c[0x0][0x358] ;  /* 0x00006b00ff0477ac */ /* 0x000e620008000a00 */
[----:B------:R-:W2:Y:S06]  /*00a0*/  LDCU UR6, c[0x0][0x390] ;  /* 0x00007200ff0677ac */ /* 0x000eac0008000800 */
[----:B------:R-:W3:Y:S01]  /*00b0*/  LDC.64 R4, c[0x0][0x388] ;  /* 0x0000e200ff047b82 */ /* 0x000ee20000000a00 */
[----:B0-----:R-:W-:-:S06]  /*00c0*/  IMAD.WIDE R2, R7, 0x4, R2 ;  /* 0x0000000407027825 */ /* 0x001fcc00078e0202 */
[----:B-1----:R-:W4:Y:S01]  /*00d0*/  LDG.E.CONSTANT R2, desc[UR4][R2.64] ;  /* 0x0000000402027981 */ /* 0x002f22000c1e9900 */
[----:B--2---:R-:W-:Y:S01]  /*00e0*/  ISETP.NE.AND P0, PT, RZ, UR6, PT ;  /* 0x00000006ff007c0c */ /* 0x004fe2000bf05270 */
[----:B---3--:R-:W-:-:S12]  /*00f0*/  IMAD.WIDE R4, R7, 0x4, R4 ;  /* 0x0000000407047825 */ /* 0x008fd800078e0204 */
[----:B----4-:R0:W1:Y:S01]  /*0100*/  @P0 F2I.TRUNC.NTZ R7, R2 ;  /* 0x0000000200070305 */ /* 0x010062000020f100 */
[----:B------:R-:W-:Y:S05]  /*0110*/  @P0 BRA `(.L_x_0) ;  /* 0x0000000000140947 */ /* 0x000fea0003800000 */
[----:B------:R-:W-:-:S13]  /*0120*/  FSETP.GE.AND P0, PT, R2, RZ, PT ;  /* 0x000000ff0200720b */ /* 0x000fda0003f06000 */
[C---:B------:R-:W-:Y:S01]  /*0130*/  @P0 FADD R0, R2.reuse, 0.5 ;  /* 0x3f00000002000421 */ /* 0x040fe20000000000 */
[----:B0-----:R-:W-:-:S03]  /*0140*/  @!P0 FADD R2, R2, -0.5 ;  /* 0xbf00000002028421 */ /* 0x001fc60000000000 */
[----:B-1----:R2:W3:Y:S08]  /*0150*/  @P0 F2I.FLOOR.NTZ R7, R0 ;  /* 0x0000000000070305 */ /* 0x0024f00000207100 */
[----:B------:R2:W4:Y:S02]  /*0160*/  @!P0 F2I.CEIL.NTZ R7, R2 ;  /* 0x0000000200078305 */ /* 0x000524000020b100 */
.L_x_0:
[----:B-1-34-:R-:W-:Y:S01]  /*0170*/  STG.E desc[UR4][R4.64], R7 ;  /* 0x0000000704007986 */ /* 0x01afe2000c101904 */
[----:B------:R-:W-:Y:S05]  /*0180*/  EXIT ;  /* 0x000000000000794d */ /* 0x000fea0003800000 */
.L_x_1:
[----:B------:R-:W-:-:S00]  /*0190*/  BRA `(.L_x_1) ;  /* 0xfffffffc00fc7947 */ /* 0x000fc0000383ffff */
[----:B------:R-:W-:-:S00]  /*01a0*/  NOP ;  /* 0x0000000000007918 */ /* 0x000fc00000000000 */
        /* <DEDUP_REMOVED lines=13> */
.L_x_2:


//--------------------- .nv.shared.reserved.0     --------------------------
	.section	.nv.shared.reserved.0,"aw",@nobits
	.weak		__nv_reservedSMEM_offset_0_alias
	.size		__nv_reservedSMEM_offset_0_alias, 0, 64
	.other		__nv_reservedSMEM_offset_0_alias,@"STO_CUDA_RESERVED_SHARED STV_DEFAULT"
__nv_reservedSMEM_offset_0_alias:
	.zero		0
	.zero		64


//--------------------- .nv.constant0.to_int_round_or_cut_f --------------------------
	.section	.nv.constant0.to_int_round_or_cut_f,"a",@progbits
	.sectionflags	@""
	.align	4
.nv.constant0.to_int_round_or_cut_f:
	.zero		920


//--------------------- SYMBOLS --------------------------

	.type		.nv.reservedSmem.offset0,@object
	.size		.nv.reservedSmem.offset0,0x4
